	.headerflags	@"EF_CUDA_TEXMODE_UNIFIED EF_CUDA_64BIT_ADDRESS EF_CUDA_ACCELERATORS EF_CUDA_SM90 EF_CUDA_VIRTUAL_SM(EF_CUDA_SM90)"
	.elftype	@"ET_EXEC"


//--------------------- .nv.info                  --------------------------
	.section	.nv.info,"",@"SHT_CUDA_INFO"
	.align	4


	//----- nvinfo : EIATTR_REGCOUNT
	.align		4
        /*0000*/ 	.byte	0x04, 0x2f
        /*0002*/ 	.short	(.L_3 - .L_2)
	.align		4
.L_2:
        /*0004*/ 	.word	index@(triton_poi_fused__native_batch_norm_legit_no_training_hardtanh_1)
        /*0008*/ 	.word	0x00000010


	//----- nvinfo : EIATTR_MIN_STACK_SIZE
	.align		4
.L_3:
        /*000c*/ 	.byte	0x04, 0x12
        /*000e*/ 	.short	(.L_5 - .L_4)
	.align		4
.L_4:
        /*0010*/ 	.word	index@(triton_poi_fused__native_batch_norm_legit_no_training_hardtanh_1)
        /*0014*/ 	.word	0x00000000


	//----- nvinfo : EIATTR_FRAME_SIZE
	.align		4
.L_5:
        /*0018*/ 	.byte	0x04, 0x11
        /*001a*/ 	.short	(.L_7 - .L_6)
	.align		4
.L_6:
        /*001c*/ 	.word	index@(triton_poi_fused__native_batch_norm_legit_no_training_hardtanh_1)
        /*0020*/ 	.word	0x00000000


	//----- nvinfo : EIATTR_MIN_STACK_SIZE
	.align		4
.L_7:
        /*0024*/ 	.byte	0x04, 0x12
        /*0026*/ 	.short	(.L_9 - .L_8)
	.align		4
.L_8:
        /*0028*/ 	.word	index@(triton_poi_fused__native_batch_norm_legit_no_training_hardtanh_1)
        /*002c*/ 	.word	0x00000000
.L_9:


//--------------------- .nv.info.triton_poi_fused__native_batch_norm_legit_no_training_hardtanh_1 --------------------------
	.section	.nv.info.triton_poi_fused__native_batch_norm_legit_no_training_hardtanh_1,"",@"SHT_CUDA_INFO"
	.sectionflags	@""
	.align	4


	//----- nvinfo : EIATTR_CUDA_API_VERSION
	.align		4
        /*0000*/ 	.byte	0x04, 0x37
        /*0002*/ 	.short	(.L_11 - .L_10)
.L_10:
        /*0004*/ 	.word	0x0000007c


	//----- nvinfo : EIATTR_KPARAM_INFO
	.align		4
.L_11:
        /*0008*/ 	.byte	0x04, 0x17
        /*000a*/ 	.short	(.L_13 - .L_12)
.L_12:
        /*000c*/ 	.word	0x00000000
        /*0010*/ 	.short	0x0006
        /*0012*/ 	.short	0x0030
        /*0014*/ 	.byte	0x00, 0xf0, 0x11, 0x00


	//----- nvinfo : EIATTR_KPARAM_INFO
	.align		4
.L_13:
        /*0018*/ 	.byte	0x04, 0x17
        /*001a*/ 	.short	(.L_15 - .L_14)
.L_14:
        /*001c*/ 	.word	0x00000000
        /*0020*/ 	.short	0x0005
        /*0022*/ 	.short	0x0028
        /*0024*/ 	.byte	0x00, 0xf4, 0x21, 0x00


	//----- nvinfo : EIATTR_KPARAM_INFO
	.align		4
.L_15:
        /*0028*/ 	.byte	0x04, 0x17
        /*002a*/ 	.short	(.L_17 - .L_16)
.L_16:
        /*002c*/ 	.word	0x00000000
        /*0030*/ 	.short	0x0004
        /*0032*/ 	.short	0x0020
        /*0034*/ 	.byte	0x00, 0xf4, 0x21, 0x00


	//----- nvinfo : EIATTR_KPARAM_INFO
	.align		4
.L_17:
        /*0038*/ 	.byte	0x04, 0x17
        /*003a*/ 	.short	(.L_19 - .L_18)
.L_18:
        /*003c*/ 	.word	0x00000000
        /*0040*/ 	.short	0x0003
        /*0042*/ 	.short	0x0018
        /*0044*/ 	.byte	0x00, 0xf4, 0x21, 0x00


	//----- nvinfo : EIATTR_KPARAM_INFO
	.align		4
.L_19:
        /*0048*/ 	.byte	0x04, 0x17
        /*004a*/ 	.short	(.L_21 - .L_20)
.L_20:
        /*004c*/ 	.word	0x00000000
        /*0050*/ 	.short	0x0002
        /*0052*/ 	.short	0x0010
        /*0054*/ 	.byte	0x00, 0xf4, 0x21, 0x00


	//----- nvinfo : EIATTR_KPARAM_INFO
	.align		4
.L_21:
        /*0058*/ 	.byte	0x04, 0x17
        /*005a*/ 	.short	(.L_23 - .L_22)
.L_22:
        /*005c*/ 	.word	0x00000000
        /*0060*/ 	.short	0x0001
        /*0062*/ 	.short	0x0008
        /*0064*/ 	.byte	0x00, 0xf4, 0x21, 0x00


	//----- nvinfo : EIATTR_KPARAM_INFO
	.align		4
.L_23:
        /*0068*/ 	.byte	0x04, 0x17
        /*006a*/ 	.short	(.L_25 - .L_24)
.L_24:
        /*006c*/ 	.word	0x00000000
        /*0070*/ 	.short	0x0000
        /*0072*/ 	.short	0x0000
        /*0074*/ 	.byte	0x00, 0xf4, 0x21, 0x00


	//----- nvinfo : EIATTR_SPARSE_MMA_MASK
	.align		4
.L_25:
        /*0078*/ 	.byte	0x03, 0x50
        /*007a*/ 	.short	0x0000


	//----- nvinfo : EIATTR_MAXREG_COUNT
	.align		4
        /*007c*/ 	.byte	0x03, 0x1b
        /*007e*/ 	.short	0x00ff


	//----- nvinfo : EIATTR_EXIT_INSTR_OFFSETS
	.align		4
        /*0080*/ 	.byte	0x04, 0x1c
        /*0082*/ 	.short	(.L_27 - .L_26)


	//   ....[0]....
.L_26:
        /*0084*/ 	.word	0x000003c0


	//----- nvinfo : EIATTR_REQNTID
	.align		4
.L_27:
        /*0088*/ 	.byte	0x04, 0x10
        /*008a*/ 	.short	(.L_29 - .L_28)
.L_28:
        /*008c*/ 	.word	0x00000080
        /*0090*/ 	.word	0x00000001
        /*0094*/ 	.word	0x00000001


	//----- nvinfo : EIATTR_CBANK_PARAM_SIZE
	.align		4
.L_29:
        /*0098*/ 	.byte	0x03, 0x19
        /*009a*/ 	.short	0x0034


	//----- nvinfo : EIATTR_PARAM_CBANK
	.align		4
        /*009c*/ 	.byte	0x04, 0x0a
        /*009e*/ 	.short	(.L_31 - .L_30)
	.align		4
.L_30:
        /*00a0*/ 	.word	index@(.nv.constant0.triton_poi_fused__native_batch_norm_legit_no_training_hardtanh_1)
        /*00a4*/ 	.short	0x0210
        /*00a6*/ 	.short	0x0034


	//----- nvinfo : EIATTR_SW_WAR
	.align		4
.L_31:
        /*00a8*/ 	.byte	0x04, 0x36
        /*00aa*/ 	.short	(.L_33 - .L_32)
.L_32:
        /*00ac*/ 	.word	0x00000008
.L_33:


//--------------------- .nv.callgraph             --------------------------
	.section	.nv.callgraph,"",@"SHT_CUDA_CALLGRAPH"
	.align	4
	.sectionentsize	8
	.align		4
        /*0000*/ 	.word	0x00000000
	.align		4
        /*0004*/ 	.word	0xffffffff
	.align		4
        /*0008*/ 	.word	0x00000000
	.align		4
        /*000c*/ 	.word	0xfffffffe
	.align		4
        /*0010*/ 	.word	0x00000000
	.align		4
        /*0014*/ 	.word	0xfffffffd
	.align		4
        /*0018*/ 	.word	0x00000000
	.align		4
        /*001c*/ 	.word	0xfffffffc


//--------------------- .nv.constant4             --------------------------
	.section	.nv.constant4,"a",@progbits
	.align	8
	.align		8
.nv.constant4:
        /*0000*/ 	.dword	_$_str
	.align		8
        /*0008*/ 	.dword	_$_str_$_2


//--------------------- .text.triton_poi_fused__native_batch_norm_legit_no_training_hardtanh_1 --------------------------
	.section	.text.triton_poi_fused__native_batch_norm_legit_no_training_hardtanh_1,"ax",@progbits
	.align	128
        .global         triton_poi_fused__native_batch_norm_legit_no_training_hardtanh_1
        .type           triton_poi_fused__native_batch_norm_legit_no_training_hardtanh_1,@function
        .size           triton_poi_fused__native_batch_norm_legit_no_training_hardtanh_1,(.L_x_1 - triton_poi_fused__native_batch_norm_legit_no_training_hardtanh_1)
        .other          triton_poi_fused__native_batch_norm_legit_no_training_hardtanh_1,@"STO_CUDA_ENTRY STV_DEFAULT"
triton_poi_fused__native_batch_norm_legit_no_training_hardtanh_1:
.text.triton_poi_fused__native_batch_norm_legit_no_training_hardtanh_1:
[----:B------:R-:W-:Y:S01]  /*0000*/  LDC R1, c[0x0][0x28] ;  /* 0x00000a00ff017b82 */ /* 0x000fe20000000800 */
[----:B------:R-:W1:Y:S07]  /*0010*/  S2R R0, SR_TID.X ;  /* 0x0000000000007919 */ /* 0x000e6e0000002100 */
[----:B------:R-:W2:Y:S01]  /*0020*/  LDC.64 R6, c[0x0][0x220] ;  /* 0x00008800ff067b82 */ /* 0x000ea20000000a00 */
[----:B------:R-:W-:Y:S01]  /*0030*/  ULDC.64 UR4, c[0x0][0x208] ;  /* 0x0000820000047ab9 */ /* 0x000fe20000000a00 */
[----:B------:R-:W3:Y:S06]  /*0040*/  S2R R5, SR_CTAID.X ;  /* 0x0000000000057919 */ /* 0x000eec0000002500 */
[----:B------:R-:W4:Y:S08]  /*0050*/  LDC.64 R8, c[0x0][0x228] ;  /* 0x00008a00ff087b82 */ /* 0x000f300000000a00 */
[----:B------:R-:W5:Y:S01]  /*0060*/  LDC.64 R10, c[0x0][0x230] ;  /* 0x00008c00ff0a7b82 */ /* 0x000f620000000a00 */
[----:B-1----:R-:W-:Y:S01]  /*0070*/  IMAD.SHL.U32 R0, R0, 0x2, RZ ;  /* 0x0000000200007824 */ /* 0x002fe200078e00ff */
[----:B---3--:R-:W-:-:S04]  /*0080*/  SHF.R.S32.HI R3, RZ, 0x17, R5 ;  /* 0x00000017ff037819 */ /* 0x008fc80000011405 */
[----:B------:R-:W-:Y:S02]  /*0090*/  LOP3.LUT R0, R0, 0xfe, RZ, 0xc0, !PT ;  /* 0x000000fe00007812 */ /* 0x000fe400078ec0ff */
[----:B------:R-:W-:Y:S02]  /*00a0*/  SGXT R3, R3, 0x1 ;  /* 0x000000010303781a */ /* 0x000fe40000000200 */
[----:B------:R-:W-:-:S04]  /*00b0*/  LEA R0, R5, R0, 0x8 ;  /* 0x0000000005007211 */ /* 0x000fc800078e40ff */
[----:B------:R-:W-:-:S04]  /*00c0*/  LEA.HI R3, R3, R0, RZ, 0xa ;  /* 0x0000000003037211 */ /* 0x000fc800078f50ff */
[----:B------:R-:W-:-:S05]  /*00d0*/  SHF.R.S32.HI R3, RZ, 0xa, R3 ;  /* 0x0000000aff037819 */ /* 0x000fca0000011403 */
[----:B------:R-:W-:-:S05]  /*00e0*/  IMAD.HI R2, R3, 0x38e38e39, RZ ;  /* 0x38e38e3903027827 */ /* 0x000fca00078e02ff */
[----:B------:R-:W-:-:S04]  /*00f0*/  SHF.R.S32.HI R5, RZ, 0x1, R2 ;  /* 0x00000001ff057819 */ /* 0x000fc80000011402 */
[----:B------:R-:W-:Y:S02]  /*0100*/  LEA.HI R2, R2, R5, RZ, 0x1 ;  /* 0x0000000502027211 */ /* 0x000fe400078f08ff */
[----:B------:R-:W1:Y:S03]  /*0110*/  LDC.64 R4, c[0x0][0x218] ;  /* 0x00008600ff047b82 */ /* 0x000e660000000a00 */
[----:B------:R-:W-:-:S04]  /*0120*/  IMAD R13, R2, -0x9, R3 ;  /* 0xfffffff7020d7824 */ /* 0x000fc800078e0203 */
[C---:B--2---:R-:W-:Y:S01]  /*0130*/  IMAD.WIDE R6, R13.reuse, 0x4, R6 ;  /* 0x000000040d067825 */ /* 0x044fe200078e0206 */
[----:B------:R-:W2:Y:S05]  /*0140*/  LDC.64 R2, c[0x0][0x210] ;  /* 0x00008400ff027b82 */ /* 0x000eaa0000000a00 */
[----:B------:R-:W3:Y:S01]  /*0150*/  LDG.E.EL R6, desc[UR4][R6.64] ;  /* 0x0000000406067981 */ /* 0x000ee2000c2e1900 */
[----:B----4-:R-:W-:-:S04]  /*0160*/  IMAD.WIDE R8, R13, 0x4, R8 ;  /* 0x000000040d087825 */ /* 0x010fc800078e0208 */
[C---:B-----5:R-:W-:Y:S02]  /*0170*/  IMAD.WIDE R10, R13.reuse, 0x4, R10 ;  /* 0x000000040d0a7825 */ /* 0x060fe400078e020a */
[----:B------:R-:W4:Y:S02]  /*0180*/  LDG.E.EL R8, desc[UR4][R8.64] ;  /* 0x0000000408087981 */ /* 0x000f24000c2e1900 */
[----:B-1----:R-:W-:Y:S02]  /*0190*/  IMAD.WIDE R4, R13, 0x4, R4 ;  /* 0x000000040d047825 */ /* 0x002fe400078e0204 */
[----:B------:R-:W4:Y:S04]  /*01a0*/  LDG.E.EL R11, desc[UR4][R10.64] ;  /* 0x000000040a0b7981 */ /* 0x000f28000c2e1900 */
[----:B------:R-:W5:Y:S01]  /*01b0*/  LDG.E.EL R4, desc[UR4][R4.64] ;  /* 0x0000000404047981 */ /* 0x000f62000c2e1900 */
[----:B--2---:R-:W-:-:S06]  /*01c0*/  IMAD.WIDE R2, R0, 0x4, R2 ;  /* 0x0000000400027825 */ /* 0x004fcc00078e0202 */
[----:B------:R-:W5:Y:S01]  /*01d0*/  LDG.E.64 R2, desc[UR4][R2.64] ;  /* 0x0000000402027981 */ /* 0x000f62000c1e1b00 */
[----:B------:R-:W-:Y:S02]  /*01e0*/  IMAD.MOV.U32 R12, RZ, RZ, 0x3e800000 ;  /* 0x3e800000ff0c7424 */ /* 0x000fe400078e00ff */
[----:B---3--:R-:W-:-:S04]  /*01f0*/  FADD R6, R6, 9.9999997473787516356e-06 ;  /* 0x3727c5ac06067421 */ /* 0x008fc80000000000 */
[----:B------:R-:W1:Y:S02]  /*0200*/  MUFU.SQRT R7, R6 ;  /* 0x0000000600077308 */ /* 0x000e640000002000 */
[C---:B-1----:R-:W-:Y:S02]  /*0210*/  FSETP.GT.AND P0, PT, R7.reuse, 8.50705917302346158658e+37, PT ;  /* 0x7e8000000700780b */ /* 0x042fe40003f04000 */
[----:B------:R-:W-:-:S11]  /*0220*/  FSETP.GEU.AND P1, PT, R7, 1.175494350822287508e-38, PT ;  /* 0x008000000700780b */ /* 0x000fd60003f2e000 */
[----:B------:R-:W-:-:S04]  /*0230*/  @P0 FMUL R7, R7, 0.25 ;  /* 0x3e80000007070820 */ /* 0x000fc80000400000 */
[----:B------:R-:W-:-:S06]  /*0240*/  @!P1 FMUL R7, R7, 16777216 ;  /* 0x4b80000007079820 */ /* 0x000fcc0000400000 */
[----:B------:R-:W1:Y:S01]  /*0250*/  MUFU.RCP R7, R7 ;  /* 0x0000000700077308 */ /* 0x000e620000001000 */
[----:B------:R-:W-:Y:S01]  /*0260*/  FSEL R12, R12, 1, P0 ;  /* 0x3f8000000c0c7808 */ /* 0x000fe20000000000 */
[----:B-----5:R-:W-:-:S04]  /*0270*/  FADD R2, R2, -R4 ;  /* 0x8000000402027221 */ /* 0x020fc80000000000 */
[----:B------:R-:W-:Y:S01]  /*0280*/  @!P1 FMUL R12, R12, 16777216 ;  /* 0x4b8000000c0c9820 */ /* 0x000fe20000400000 */
[----:B------:R-:W-:-:S03]  /*0290*/  FADD R3, R3, -R4 ;  /* 0x8000000403037221 */ /* 0x000fc60000000000 */
[----:B-1----:R-:W-:-:S04]  /*02a0*/  FMUL R12, R7, R12 ;  /* 0x0000000c070c7220 */ /* 0x002fc80000400000 */
[-C--:B------:R-:W-:Y:S01]  /*02b0*/  FMUL R4, R2, R12.reuse ;  /* 0x0000000c02047220 */ /* 0x080fe20000400000 */
[----:B------:R-:W-:Y:S02]  /*02c0*/  FMUL R12, R3, R12 ;  /* 0x0000000c030c7220 */ /* 0x000fe40000400000 */
[----:B------:R-:W1:Y:S01]  /*02d0*/  LDC.64 R2, c[0x0][0x238] ;  /* 0x00008e00ff027b82 */ /* 0x000e620000000a00 */
[C-C-:B----4-:R-:W-:Y:S01]  /*02e0*/  FFMA R4, R8.reuse, R4, R11.reuse ;  /* 0x0000000408047223 */ /* 0x150fe2000000000b */
[----:B------:R-:W-:-:S04]  /*02f0*/  FFMA R12, R8, R12, R11 ;  /* 0x0000000c080c7223 */ /* 0x000fc8000000000b */
[----:B------:R-:W-:Y:S02]  /*0300*/  FSETP.GTU.AND P0, PT, R4, RZ, PT ;  /* 0x000000ff0400720b */ /* 0x000fe40003f0c000 */
[----:B------:R-:W-:Y:S02]  /*0310*/  FSETP.GTU.AND P1, PT, R12, RZ, PT ;  /* 0x000000ff0c00720b */ /* 0x000fe40003f2c000 */
[----:B------:R-:W-:Y:S02]  /*0320*/  FSEL R4, R4, RZ, P0 ;  /* 0x000000ff04047208 */ /* 0x000fe40000000000 */
[----:B------:R-:W-:Y:S02]  /*0330*/  FSEL R5, R12, RZ, P1 ;  /* 0x000000ff0c057208 */ /* 0x000fe40000800000 */
[----:B------:R-:W-:Y:S02]  /*0340*/  FSETP.GEU.AND P2, PT, R4, 6, PT ;  /* 0x40c000000400780b */ /* 0x000fe40003f4e000 */
[----:B------:R-:W-:-:S02]  /*0350*/  FSETP.GEU.AND P3, PT, R5, 6, PT ;  /* 0x40c000000500780b */ /* 0x000fc40003f6e000 */
[----:B------:R-:W-:Y:S02]  /*0360*/  FSETP.NAN.AND P0, PT, R4, R4, PT ;  /* 0x000000040400720b */ /* 0x000fe40003f08000 */
[----:B------:R-:W-:Y:S01]  /*0370*/  FSETP.NAN.AND P1, PT, R5, R5, PT ;  /* 0x000000050500720b */ /* 0x000fe20003f28000 */
[----:B-1----:R-:W-:-:S06]  /*0380*/  IMAD.WIDE R2, R0, 0x4, R2 ;  /* 0x0000000400027825 */ /* 0x002fcc00078e0202 */
[----:B------:R-:W-:Y:S02]  /*0390*/  @P2 SEL R4, R4, 0x40c00000, P0 ;  /* 0x40c0000004042807 */ /* 0x000fe40000000000 */
[----:B------:R-:W-:-:S05]  /*03a0*/  @P3 SEL R5, R5, 0x40c00000, P1 ;  /* 0x40c0000005053807 */ /* 0x000fca0000800000 */
[----:B------:R-:W-:Y:S01]  /*03b0*/  STG.E.64 desc[UR4][R2.64], R4 ;  /* 0x0000000402007986 */ /* 0x000fe2000c101b04 */
[----:B------:R-:W-:Y:S05]  /*03c0*/  EXIT ;  /* 0x000000000000794d */ /* 0x000fea0003800000 */
.L_x_0:
[----:B------:R-:W-:-:S00]  /*03d0*/  BRA `(.L_x_0) ;  /* 0xfffffffc00fc7947 */ /* 0x000fc0000383ffff */
[----:B------:R-:W-:-:S00]  /*03e0*/  NOP ;  /* 0x0000000000007918 */ /* 0x000fc00000000000 */
        /* <DEDUP_REMOVED lines=9> */
.L_x_1:


//--------------------- .nv.global.init           --------------------------
	.section	.nv.global.init,"aw",@progbits
.nv.global.init:
	.type		_$_str,@object
	.size		_$_str,(_$_str_$_2 - _$_str)
_$_str:
        /*0000*/ 	.byte	0x5f, 0x5f, 0x43, 0x55, 0x44, 0x41, 0x5f, 0x46, 0x54, 0x5a, 0x00
	.type		_$_str_$_2,@object
	.size		_$_str_$_2,(.L_1 - _$_str_$_2)
_$_str_$_2:
        /*000b*/ 	.byte	0x5f, 0x5f, 0x43, 0x55, 0x44, 0x41, 0x5f, 0x50, 0x52, 0x45, 0x43, 0x5f, 0x53, 0x51, 0x52, 0x54
        /*001b*/ 	.byte	0x00
.L_1:


//--------------------- .nv.constant0.triton_poi_fused__native_batch_norm_legit_no_training_hardtanh_1 --------------------------
	.section	.nv.constant0.triton_poi_fused__native_batch_norm_legit_no_training_hardtanh_1,"a",@progbits
	.sectionflags	@""
	.align	4
.nv.constant0.triton_poi_fused__native_batch_norm_legit_no_training_hardtanh_1:
	.zero		580
